//
// Generated by NVIDIA NVVM Compiler
//
// Compiler Build ID: CL-36424714
// Cuda compilation tools, release 13.0, V13.0.88
// Based on NVVM 20.0.0
//

.version 9.0
.target sm_100
.address_size 64

	// .globl	_Z17convolutionRowGPUPfS_ii
.const .align 4 .b8 d_Kernel[68];
// _ZZ17convolutionRowGPUPfS_iiE4data has been demoted
// _ZZ17convolutionColGPUPfS_iiE4data has been demoted

.visible .entry _Z17convolutionRowGPUPfS_ii(
	.param .u64 .ptr .align 1 _Z17convolutionRowGPUPfS_ii_param_0,
	.param .u64 .ptr .align 1 _Z17convolutionRowGPUPfS_ii_param_1,
	.param .u32 _Z17convolutionRowGPUPfS_ii_param_2,
	.param .u32 _Z17convolutionRowGPUPfS_ii_param_3
)
{
	.reg .pred 	%p<3>;
	.reg .b32 	%r<24>;
	.reg .b32 	%f<60>;
	.reg .b64 	%rd<9>;
	// demoted variable
	.shared .align 4 .b8 _ZZ17convolutionRowGPUPfS_iiE4data[2048];
	ld.param.u64 	%rd2, [_Z17convolutionRowGPUPfS_ii_param_0];
	ld.param.u64 	%rd3, [_Z17convolutionRowGPUPfS_ii_param_1];
	ld.param.u32 	%r7, [_Z17convolutionRowGPUPfS_ii_param_2];
	cvta.to.global.u64 	%rd4, %rd3;
	mov.u32 	%r1, %tid.x;
	mov.u32 	%r8, %ctaid.x;
	mov.u32 	%r2, %ntid.x;
	shl.b32 	%r9, %r8, 8;
	shr.s32 	%r10, %r9, 8;
	mad.lo.s32 	%r3, %r10, %r2, %r1;
	mov.u32 	%r4, %tid.y;
	shl.b32 	%r11, %r7, 8;
	shr.s32 	%r12, %r11, 8;
	mov.u32 	%r13, %ctaid.y;
	mov.u32 	%r14, %ntid.y;
	mul.lo.s32 	%r15, %r13, %r14;
	mad.lo.s32 	%r16, %r15, %r7, %r3;
	mad.lo.s32 	%r5, %r12, %r4, %r16;
	setp.lt.s32 	%p1, %r3, 8;
	mul.wide.s32 	%rd5, %r5, 4;
	add.s64 	%rd1, %rd4, %rd5;
	mov.f32 	%f58, 0f00000000;
	@%p1 bra 	$L__BB0_2;
	ld.global.f32 	%f58, [%rd1+-32];
$L__BB0_2:
	shl.b32 	%r17, %r4, 5;
	add.s32 	%r18, %r17, %r1;
	shl.b32 	%r19, %r18, 2;
	mov.u32 	%r20, _ZZ17convolutionRowGPUPfS_iiE4data;
	add.s32 	%r6, %r20, %r19;
	st.shared.f32 	[%r6], %f58;
	add.s32 	%r21, %r3, 8;
	setp.ge.s32 	%p2, %r21, %r7;
	mov.f32 	%f59, 0f00000000;
	@%p2 bra 	$L__BB0_4;
	ld.global.f32 	%f59, [%rd1+32];
$L__BB0_4:
	shl.b32 	%r22, %r2, 2;
	add.s32 	%r23, %r6, %r22;
	st.shared.f32 	[%r23], %f59;
	bar.sync 	0;
	ld.shared.f32 	%f7, [%r6];
	ld.const.f32 	%f8, [d_Kernel];
	fma.rn.f32 	%f9, %f7, %f8, 0f00000000;
	ld.shared.f32 	%f10, [%r6+4];
	ld.const.f32 	%f11, [d_Kernel+4];
	fma.rn.f32 	%f12, %f10, %f11, %f9;
	ld.shared.f32 	%f13, [%r6+8];
	ld.const.f32 	%f14, [d_Kernel+8];
	fma.rn.f32 	%f15, %f13, %f14, %f12;
	ld.shared.f32 	%f16, [%r6+12];
	ld.const.f32 	%f17, [d_Kernel+12];
	fma.rn.f32 	%f18, %f16, %f17, %f15;
	ld.shared.f32 	%f19, [%r6+16];
	ld.const.f32 	%f20, [d_Kernel+16];
	fma.rn.f32 	%f21, %f19, %f20, %f18;
	ld.shared.f32 	%f22, [%r6+20];
	ld.const.f32 	%f23, [d_Kernel+20];
	fma.rn.f32 	%f24, %f22, %f23, %f21;
	ld.shared.f32 	%f25, [%r6+24];
	ld.const.f32 	%f26, [d_Kernel+24];
	fma.rn.f32 	%f27, %f25, %f26, %f24;
	ld.shared.f32 	%f28, [%r6+28];
	ld.const.f32 	%f29, [d_Kernel+28];
	fma.rn.f32 	%f30, %f28, %f29, %f27;
	ld.shared.f32 	%f31, [%r6+32];
	ld.const.f32 	%f32, [d_Kernel+32];
	fma.rn.f32 	%f33, %f31, %f32, %f30;
	ld.shared.f32 	%f34, [%r6+36];
	ld.const.f32 	%f35, [d_Kernel+36];
	fma.rn.f32 	%f36, %f34, %f35, %f33;
	ld.shared.f32 	%f37, [%r6+40];
	ld.const.f32 	%f38, [d_Kernel+40];
	fma.rn.f32 	%f39, %f37, %f38, %f36;
	ld.shared.f32 	%f40, [%r6+44];
	ld.const.f32 	%f41, [d_Kernel+44];
	fma.rn.f32 	%f42, %f40, %f41, %f39;
	ld.shared.f32 	%f43, [%r6+48];
	ld.const.f32 	%f44, [d_Kernel+48];
	fma.rn.f32 	%f45, %f43, %f44, %f42;
	ld.shared.f32 	%f46, [%r6+52];
	ld.const.f32 	%f47, [d_Kernel+52];
	fma.rn.f32 	%f48, %f46, %f47, %f45;
	ld.shared.f32 	%f49, [%r6+56];
	ld.const.f32 	%f50, [d_Kernel+56];
	fma.rn.f32 	%f51, %f49, %f50, %f48;
	ld.shared.f32 	%f52, [%r6+60];
	ld.const.f32 	%f53, [d_Kernel+60];
	fma.rn.f32 	%f54, %f52, %f53, %f51;
	ld.shared.f32 	%f55, [%r6+64];
	ld.const.f32 	%f56, [d_Kernel+64];
	fma.rn.f32 	%f57, %f55, %f56, %f54;
	cvta.to.global.u64 	%rd6, %rd2;
	add.s64 	%rd8, %rd6, %rd5;
	st.global.f32 	[%rd8], %f57;
	ret;

}
	// .globl	_Z17convolutionColGPUPfS_ii
.visible .entry _Z17convolutionColGPUPfS_ii(
	.param .u64 .ptr .align 1 _Z17convolutionColGPUPfS_ii_param_0,
	.param .u64 .ptr .align 1 _Z17convolutionColGPUPfS_ii_param_1,
	.param .u32 _Z17convolutionColGPUPfS_ii_param_2,
	.param .u32 _Z17convolutionColGPUPfS_ii_param_3
)
{
	.reg .pred 	%p<3>;
	.reg .b32 	%r<30>;
	.reg .b32 	%f<60>;
	.reg .b64 	%rd<11>;
	// demoted variable
	.shared .align 4 .b8 _ZZ17convolutionColGPUPfS_iiE4data[2048];
	ld.param.u64 	%rd2, [_Z17convolutionColGPUPfS_ii_param_0];
	ld.param.u64 	%rd3, [_Z17convolutionColGPUPfS_ii_param_1];
	ld.param.u32 	%r9, [_Z17convolutionColGPUPfS_ii_param_2];
	ld.param.u32 	%r8, [_Z17convolutionColGPUPfS_ii_param_3];
	cvta.to.global.u64 	%rd1, %rd3;
	mov.u32 	%r1, %tid.x;
	mov.u32 	%r10, %ctaid.x;
	mov.u32 	%r11, %ntid.x;
	shl.b32 	%r12, %r10, 8;
	shr.s32 	%r13, %r12, 8;
	mad.lo.s32 	%r14, %r13, %r11, %r1;
	mov.u32 	%r2, %tid.y;
	shl.b32 	%r3, %r9, 8;
	shr.s32 	%r15, %r3, 8;
	mov.u32 	%r16, %ctaid.y;
	mov.u32 	%r4, %ntid.y;
	mul.lo.s32 	%r17, %r16, %r4;
	mad.lo.s32 	%r18, %r9, %r17, %r14;
	mad.lo.s32 	%r5, %r15, %r2, %r18;
	add.s32 	%r6, %r17, %r2;
	setp.lt.u32 	%p1, %r6, 8;
	mov.f32 	%f58, 0f00000000;
	@%p1 bra 	$L__BB1_2;
	shr.s32 	%r19, %r3, 5;
	sub.s32 	%r20, %r5, %r19;
	mul.wide.s32 	%rd4, %r20, 4;
	add.s64 	%rd5, %rd1, %rd4;
	ld.global.f32 	%f58, [%rd5];
$L__BB1_2:
	shl.b32 	%r21, %r2, 4;
	add.s32 	%r22, %r21, %r1;
	shl.b32 	%r23, %r22, 2;
	mov.u32 	%r24, _ZZ17convolutionColGPUPfS_iiE4data;
	add.s32 	%r7, %r24, %r23;
	st.shared.f32 	[%r7], %f58;
	add.s32 	%r25, %r6, 8;
	setp.ge.s32 	%p2, %r25, %r8;
	mov.f32 	%f59, 0f00000000;
	@%p2 bra 	$L__BB1_4;
	shr.s32 	%r26, %r3, 5;
	add.s32 	%r27, %r5, %r26;
	mul.wide.s32 	%rd6, %r27, 4;
	add.s64 	%rd7, %rd1, %rd6;
	ld.global.f32 	%f59, [%rd7];
$L__BB1_4:
	shl.b32 	%r28, %r4, 6;
	add.s32 	%r29, %r7, %r28;
	st.shared.f32 	[%r29], %f59;
	bar.sync 	0;
	ld.shared.f32 	%f7, [%r7];
	ld.const.f32 	%f8, [d_Kernel];
	fma.rn.f32 	%f9, %f7, %f8, 0f00000000;
	ld.shared.f32 	%f10, [%r7+64];
	ld.const.f32 	%f11, [d_Kernel+4];
	fma.rn.f32 	%f12, %f10, %f11, %f9;
	ld.shared.f32 	%f13, [%r7+128];
	ld.const.f32 	%f14, [d_Kernel+8];
	fma.rn.f32 	%f15, %f13, %f14, %f12;
	ld.shared.f32 	%f16, [%r7+192];
	ld.const.f32 	%f17, [d_Kernel+12];
	fma.rn.f32 	%f18, %f16, %f17, %f15;
	ld.shared.f32 	%f19, [%r7+256];
	ld.const.f32 	%f20, [d_Kernel+16];
	fma.rn.f32 	%f21, %f19, %f20, %f18;
	ld.shared.f32 	%f22, [%r7+320];
	ld.const.f32 	%f23, [d_Kernel+20];
	fma.rn.f32 	%f24, %f22, %f23, %f21;
	ld.shared.f32 	%f25, [%r7+384];
	ld.const.f32 	%f26, [d_Kernel+24];
	fma.rn.f32 	%f27, %f25, %f26, %f24;
	ld.shared.f32 	%f28, [%r7+448];
	ld.const.f32 	%f29, [d_Kernel+28];
	fma.rn.f32 	%f30, %f28, %f29, %f27;
	ld.shared.f32 	%f31, [%r7+512];
	ld.const.f32 	%f32, [d_Kernel+32];
	fma.rn.f32 	%f33, %f31, %f32, %f30;
	ld.shared.f32 	%f34, [%r7+576];
	ld.const.f32 	%f35, [d_Kernel+36];
	fma.rn.f32 	%f36, %f34, %f35, %f33;
	ld.shared.f32 	%f37, [%r7+640];
	ld.const.f32 	%f38, [d_Kernel+40];
	fma.rn.f32 	%f39, %f37, %f38, %f36;
	ld.shared.f32 	%f40, [%r7+704];
	ld.const.f32 	%f41, [d_Kernel+44];
	fma.rn.f32 	%f42, %f40, %f41, %f39;
	ld.shared.f32 	%f43, [%r7+768];
	ld.const.f32 	%f44, [d_Kernel+48];
	fma.rn.f32 	%f45, %f43, %f44, %f42;
	ld.shared.f32 	%f46, [%r7+832];
	ld.const.f32 	%f47, [d_Kernel+52];
	fma.rn.f32 	%f48, %f46, %f47, %f45;
	ld.shared.f32 	%f49, [%r7+896];
	ld.const.f32 	%f50, [d_Kernel+56];
	fma.rn.f32 	%f51, %f49, %f50, %f48;
	ld.shared.f32 	%f52, [%r7+960];
	ld.const.f32 	%f53, [d_Kernel+60];
	fma.rn.f32 	%f54, %f52, %f53, %f51;
	ld.shared.f32 	%f55, [%r7+1024];
	ld.const.f32 	%f56, [d_Kernel+64];
	fma.rn.f32 	%f57, %f55, %f56, %f54;
	cvta.to.global.u64 	%rd8, %rd2;
	mul.wide.s32 	%rd9, %r5, 4;
	add.s64 	%rd10, %rd8, %rd9;
	st.global.f32 	[%rd10], %f57;
	ret;

}


// ===== COMPILED SASS (sm_100) =====

	.target	sm_100

	.elftype	@"ET_EXEC"


//--------------------- .note.nv.tkinfo           --------------------------
	.section	.note.nv.tkinfo,"",@"SHT_NOTE"
	.sectionflags	@"SHF_NOTE_NV_TKINFO"
	.tkinfo
        /*0018*/ 	.word	0x00000002
        /*0030*/ 	.string	""
        /*0030*/ 	.string	"ptxas"
        /*0030*/ 	.string	"Cuda compilation tools, release 13.0, V13.0.88"
        /*0030*/ 	.string	"Build cuda_13.0.r13.0/compiler.36424714_0"
        /*0030*/ 	.string	"-arch sm_100 -m 64 "



//--------------------- .note.nv.cuinfo           --------------------------
	.section	.note.nv.cuinfo,"",@"SHT_NOTE"
	.sectionflags	@"SHF_NOTE_NV_CUINFO"
        /*0018*/ 	.short	0x0002
        /*001a*/ 	.short	0x0064
        /*001c*/ 	.short	0x0082
	.zero		2


//--------------------- .nv.info                  --------------------------
	.section	.nv.info,"",@"SHT_CUDA_INFO"
	.align	4


	//----- nvinfo : EIATTR_REGCOUNT
	.align		4
        /*0000*/ 	.byte	0x04, 0x2f
        /*0002*/ 	.short	(.L_2 - .L_1)
	.align		4
.L_1:
        /*0004*/ 	.word	index@(_Z17convolutionRowGPUPfS_ii)
        /*0008*/ 	.word	0x00000019


	//----- nvinfo : EIATTR_FRAME_SIZE
	.align		4
.L_2:
        /*000c*/ 	.byte	0x04, 0x11
        /*000e*/ 	.short	(.L_4 - .L_3)
	.align		4
.L_3:
        /*0010*/ 	.word	index@(_Z17convolutionRowGPUPfS_ii)
        /*0014*/ 	.word	0x00000000


	//----- nvinfo : EIATTR_REGCOUNT
	.align		4
.L_4:
        /*0018*/ 	.byte	0x04, 0x2f
        /*001a*/ 	.short	(.L_6 - .L_5)
	.align		4
.L_5:
        /*001c*/ 	.word	index@(_Z17convolutionColGPUPfS_ii)
        /*0020*/ 	.word	0x00000019


	//----- nvinfo : EIATTR_FRAME_SIZE
	.align		4
.L_6:
        /*0024*/ 	.byte	0x04, 0x11
        /*0026*/ 	.short	(.L_8 - .L_7)
	.align		4
.L_7:
        /*0028*/ 	.word	index@(_Z17convolutionColGPUPfS_ii)
        /*002c*/ 	.word	0x00000000


	//----- nvinfo : EIATTR_MIN_STACK_SIZE
	.align		4
.L_8:
        /*0030*/ 	.byte	0x04, 0x12
        /*0032*/ 	.short	(.L_10 - .L_9)
	.align		4
.L_9:
        /*0034*/ 	.word	index@(_Z17convolutionColGPUPfS_ii)
        /*0038*/ 	.word	0x00000000


	//----- nvinfo : EIATTR_MIN_STACK_SIZE
	.align		4
.L_10:
        /*003c*/ 	.byte	0x04, 0x12
        /*003e*/ 	.short	(.L_12 - .L_11)
	.align		4
.L_11:
        /*0040*/ 	.word	index@(_Z17convolutionRowGPUPfS_ii)
        /*0044*/ 	.word	0x00000000
.L_12:


//--------------------- .nv.compat                --------------------------
	.section	.nv.compat,"",@"SHT_CUDA_COMPAT_INFO"
	.align	4
        /*0000*/ 	.byte	0x02, 0x09, 0x00, 0x00, 0x02, 0x02, 0x01, 0x00, 0x02, 0x05, 0x05, 0x00, 0x03, 0x07, 0x01, 0x01
        /*0010*/ 	.byte	0x02, 0x03, 0x00, 0x00, 0x02, 0x06, 0x01, 0x00, 0x04, 0x0b, 0x08, 0x00, 0x09, 0x00, 0x00, 0x00
        /*0020*/ 	.byte	0x00, 0x00, 0x00, 0x00


//--------------------- .nv.info._Z17convolutionColGPUPfS_ii --------------------------
	.section	.nv.info._Z17convolutionColGPUPfS_ii,"",@"SHT_CUDA_INFO"
	.sectionflags	@""
	.align	4


	//----- nvinfo : EIATTR_CUDA_API_VERSION
	.align		4
        /*0000*/ 	.byte	0x04, 0x37
        /*0002*/ 	.short	(.L_14 - .L_13)
.L_13:
        /*0004*/ 	.word	0x00000082


	//----- nvinfo : EIATTR_KPARAM_INFO
	.align		4
.L_14:
        /*0008*/ 	.byte	0x04, 0x17
        /*000a*/ 	.short	(.L_16 - .L_15)
.L_15:
        /*000c*/ 	.word	0x00000000
        /*0010*/ 	.short	0x0003
        /*0012*/ 	.short	0x0014
        /*0014*/ 	.byte	0x00, 0xf0, 0x11, 0x00


	//----- nvinfo : EIATTR_KPARAM_INFO
	.align		4
.L_16:
        /*0018*/ 	.byte	0x04, 0x17
        /*001a*/ 	.short	(.L_18 - .L_17)
.L_17:
        /*001c*/ 	.word	0x00000000
        /*0020*/ 	.short	0x0002
        /*0022*/ 	.short	0x0010
        /*0024*/ 	.byte	0x00, 0xf0, 0x11, 0x00


	//----- nvinfo : EIATTR_KPARAM_INFO
	.align		4
.L_18:
        /*0028*/ 	.byte	0x04, 0x17
        /*002a*/ 	.short	(.L_20 - .L_19)
.L_19:
        /*002c*/ 	.word	0x00000000
        /*0030*/ 	.short	0x0001
        /*0032*/ 	.short	0x0008
        /*0034*/ 	.byte	0x00, 0xf5, 0x21, 0x00


	//----- nvinfo : EIATTR_KPARAM_INFO
	.align		4
.L_20:
        /*0038*/ 	.byte	0x04, 0x17
        /*003a*/ 	.short	(.L_22 - .L_21)
.L_21:
        /*003c*/ 	.word	0x00000000
        /*0040*/ 	.short	0x0000
        /*0042*/ 	.short	0x0000
        /*0044*/ 	.byte	0x00, 0xf5, 0x21, 0x00


	//----- nvinfo : EIATTR_SPARSE_MMA_MASK
	.align		4
.L_22:
        /*0048*/ 	.byte	0x03, 0x50
        /*004a*/ 	.short	0x0000


	//----- nvinfo : EIATTR_MAXREG_COUNT
	.align		4
        /*004c*/ 	.byte	0x03, 0x1b
        /*004e*/ 	.short	0x00ff


	//----- nvinfo : EIATTR_NUM_BARRIERS
	.align		4
        /*0050*/ 	.byte	0x02, 0x4c
        /*0052*/ 	.byte	0x01
	.zero		1


	//----- nvinfo : EIATTR_MERCURY_ISA_VERSION
	.align		4
        /*0054*/ 	.byte	0x03, 0x5f
        /*0056*/ 	.short	0x0101


	//----- nvinfo : EIATTR_VRC_CTA_INIT_COUNT
	.align		4
        /*0058*/ 	.byte	0x02, 0x4a
	.zero		1
	.zero		1


	//----- nvinfo : EIATTR_EXIT_INSTR_OFFSETS
	.align		4
        /*005c*/ 	.byte	0x04, 0x1c
        /*005e*/ 	.short	(.L_24 - .L_23)


	//   ....[0]....
.L_23:
        /*0060*/ 	.word	0x00000540


	//----- nvinfo : EIATTR_CBANK_PARAM_SIZE
	.align		4
.L_24:
        /*0064*/ 	.byte	0x03, 0x19
        /*0066*/ 	.short	0x0018


	//----- nvinfo : EIATTR_PARAM_CBANK
	.align		4
        /*0068*/ 	.byte	0x04, 0x0a
        /*006a*/ 	.short	(.L_26 - .L_25)
	.align		4
.L_25:
        /*006c*/ 	.word	index@(.nv.constant0._Z17convolutionColGPUPfS_ii)
        /*0070*/ 	.short	0x0380
        /*0072*/ 	.short	0x0018


	//----- nvinfo : EIATTR_SW_WAR
	.align		4
.L_26:
        /*0074*/ 	.byte	0x04, 0x36
        /*0076*/ 	.short	(.L_28 - .L_27)
.L_27:
        /*0078*/ 	.word	0x00000008
.L_28:


//--------------------- .nv.info._Z17convolutionRowGPUPfS_ii --------------------------
	.section	.nv.info._Z17convolutionRowGPUPfS_ii,"",@"SHT_CUDA_INFO"
	.sectionflags	@""
	.align	4


	//----- nvinfo : EIATTR_CUDA_API_VERSION
	.align		4
        /*0000*/ 	.byte	0x04, 0x37
        /*0002*/ 	.short	(.L_30 - .L_29)
.L_29:
        /*0004*/ 	.word	0x00000082


	//----- nvinfo : EIATTR_KPARAM_INFO
	.align		4
.L_30:
        /*0008*/ 	.byte	0x04, 0x17
        /*000a*/ 	.short	(.L_32 - .L_31)
.L_31:
        /*000c*/ 	.word	0x00000000
        /*0010*/ 	.short	0x0003
        /*0012*/ 	.short	0x0014
        /*0014*/ 	.byte	0x00, 0xf0, 0x11, 0x00


	//----- nvinfo : EIATTR_KPARAM_INFO
	.align		4
.L_32:
        /*0018*/ 	.byte	0x04, 0x17
        /*001a*/ 	.short	(.L_34 - .L_33)
.L_33:
        /*001c*/ 	.word	0x00000000
        /*0020*/ 	.short	0x0002
        /*0022*/ 	.short	0x0010
        /*0024*/ 	.byte	0x00, 0xf0, 0x11, 0x00


	//----- nvinfo : EIATTR_KPARAM_INFO
	.align		4
.L_34:
        /*0028*/ 	.byte	0x04, 0x17
        /*002a*/ 	.short	(.L_36 - .L_35)
.L_35:
        /*002c*/ 	.word	0x00000000
        /*0030*/ 	.short	0x0001
        /*0032*/ 	.short	0x0008
        /*0034*/ 	.byte	0x00, 0xf5, 0x21, 0x00


	//----- nvinfo : EIATTR_KPARAM_INFO
	.align		4
.L_36:
        /*0038*/ 	.byte	0x04, 0x17
        /*003a*/ 	.short	(.L_38 - .L_37)
.L_37:
        /*003c*/ 	.word	0x00000000
        /*0040*/ 	.short	0x0000
        /*0042*/ 	.short	0x0000
        /*0044*/ 	.byte	0x00, 0xf5, 0x21, 0x00


	//----- nvinfo : EIATTR_SPARSE_MMA_MASK
	.align		4
.L_38:
        /*0048*/ 	.byte	0x03, 0x50
        /*004a*/ 	.short	0x0000


	//----- nvinfo : EIATTR_MAXREG_COUNT
	.align		4
        /*004c*/ 	.byte	0x03, 0x1b
        /*004e*/ 	.short	0x00ff


	//----- nvinfo : EIATTR_NUM_BARRIERS
	.align		4
        /*0050*/ 	.byte	0x02, 0x4c
        /*0052*/ 	.byte	0x01
	.zero		1


	//----- nvinfo : EIATTR_MERCURY_ISA_VERSION
	.align		4
        /*0054*/ 	.byte	0x03, 0x5f
        /*0056*/ 	.short	0x0101


	//----- nvinfo : EIATTR_VRC_CTA_INIT_COUNT
	.align		4
        /*0058*/ 	.byte	0x02, 0x4a
	.zero		1
	.zero		1


	//----- nvinfo : EIATTR_EXIT_INSTR_OFFSETS
	.align		4
        /*005c*/ 	.byte	0x04, 0x1c
        /*005e*/ 	.short	(.L_40 - .L_39)


	//   ....[0]....
.L_39:
        /*0060*/ 	.word	0x000004d0


	//----- nvinfo : EIATTR_CBANK_PARAM_SIZE
	.align		4
.L_40:
        /*0064*/ 	.byte	0x03, 0x19
        /*0066*/ 	.short	0x0018


	//----- nvinfo : EIATTR_PARAM_CBANK
	.align		4
        /*0068*/ 	.byte	0x04, 0x0a
        /*006a*/ 	.short	(.L_42 - .L_41)
	.align		4
.L_41:
        /*006c*/ 	.word	index@(.nv.constant0._Z17convolutionRowGPUPfS_ii)
        /*0070*/ 	.short	0x0380
        /*0072*/ 	.short	0x0018


	//----- nvinfo : EIATTR_SW_WAR
	.align		4
.L_42:
        /*0074*/ 	.byte	0x04, 0x36
        /*0076*/ 	.short	(.L_44 - .L_43)
.L_43:
        /*0078*/ 	.word	0x00000008
.L_44:


//--------------------- .nv.callgraph             --------------------------
	.section	.nv.callgraph,"",@"SHT_CUDA_CALLGRAPH"
	.align	4
	.sectionentsize	8
	.align		4
        /*0000*/ 	.word	0x00000000
	.align		4
        /*0004*/ 	.word	0xffffffff
	.align		4
        /*0008*/ 	.word	0x00000000
	.align		4
        /*000c*/ 	.word	0xfffffffe
	.align		4
        /*0010*/ 	.word	0x00000000
	.align		4
        /*0014*/ 	.word	0xfffffffd
	.align		4
        /*0018*/ 	.word	0x00000000
	.align		4
        /*001c*/ 	.word	0xfffffffc


//--------------------- .nv.constant3             --------------------------
	.section	.nv.constant3,"a",@progbits
	.align	4
.nv.constant3:
	.type		d_Kernel,@object
	.size		d_Kernel,(.L_0 - d_Kernel)
d_Kernel:
	.zero		68
.L_0:


//--------------------- .text._Z17convolutionColGPUPfS_ii --------------------------
	.section	.text._Z17convolutionColGPUPfS_ii,"ax",@progbits
	.align	128
        .global         _Z17convolutionColGPUPfS_ii
        .type           _Z17convolutionColGPUPfS_ii,@function
        .size           _Z17convolutionColGPUPfS_ii,(.L_x_2 - _Z17convolutionColGPUPfS_ii)
        .other          _Z17convolutionColGPUPfS_ii,@"STO_CUDA_ENTRY STV_DEFAULT"
_Z17convolutionColGPUPfS_ii:
.text._Z17convolutionColGPUPfS_ii:
[----:B------:R-:W-:Y:S01]  /*0000*/  LDC R1, c[0x0][0x37c] ;  /* 0x0000df00ff017b82 */ /* 0x000fe20000000800 */
[----:B------:R-:W0:Y:S07]  /*0010*/  S2R R10, SR_TID.Y ;  /* 0x00000000000a7919 */ /* 0x000e2e0000002200 */
[----:B------:R-:W1:Y:S01]  /*0020*/  LDC R11, c[0x0][0x360] ;  /* 0x0000d800ff0b7b82 */ /* 0x000e620000000800 */
[----:B------:R-:W2:Y:S01]  /*0030*/  LDCU UR6, c[0x0][0x394] ;  /* 0x00007280ff0677ac */ /* 0x000ea20008000800 */
[----:B------:R-:W1:Y:S01]  /*0040*/  S2R R8, SR_TID.X ;  /* 0x0000000000087919 */ /* 0x000e620000002100 */
[----:B------:R-:W3:Y:S05]  /*0050*/  LDCU.128 UR8, c[0x3][URZ] ;  /* 0x00c00000ff0877ac */ /* 0x000eea0008000c00 */
[----:B------:R-:W4:Y:S01]  /*0060*/  S2UR UR5, SR_CTAID.Y ;  /* 0x00000000000579c3 */ /* 0x000f220000002600 */
[----:B------:R-:W5:Y:S07]  /*0070*/  LDCU.128 UR12, c[0x3][0x10] ;  /* 0x00c00200ff0c77ac */ /* 0x000f6e0008000c00 */
[----:B------:R-:W4:Y:S08]  /*0080*/  LDC R13, c[0x0][0x364] ;  /* 0x0000d900ff0d7b82 */ /* 0x000f300000000800 */
[----:B------:R-:W2:Y:S08]  /*0090*/  S2UR UR4, SR_CTAID.X ;  /* 0x00000000000479c3 */ /* 0x000eb00000002500 */
[----:B------:R-:W3:Y:S01]  /*00a0*/  LDC R12, c[0x0][0x390] ;  /* 0x0000e400ff0c7b82 */ /* 0x000ee20000000800 */
[----:B----4-:R-:W-:-:S05]  /*00b0*/  IMAD R9, R13, UR5, RZ ;  /* 0x000000050d097c24 */ /* 0x010fca000f8e02ff */
[----:B0-----:R-:W-:Y:S01]  /*00c0*/  IADD3 R0, PT, PT, R9, R10, RZ ;  /* 0x0000000a09007210 */ /* 0x001fe20007ffe0ff */
[----:B--2---:R-:W-:-:S03]  /*00d0*/  USHF.L.U32 UR4, UR4, 0x8, URZ ;  /* 0x0000000804047899 */ /* 0x004fc600080006ff */
[C---:B------:R-:W-:Y:S02]  /*00e0*/  IADD3 R2, PT, PT, R0.reuse, 0x8, RZ ;  /* 0x0000000800027810 */ /* 0x040fe40007ffe0ff */
[----:B------:R-:W-:Y:S01]  /*00f0*/  ISETP.GE.U32.AND P0, PT, R0, 0x8, PT ;  /* 0x000000080000780c */ /* 0x000fe20003f06070 */
[----:B------:R-:W-:Y:S01]  /*0100*/  USHF.R.S32.HI UR4, URZ, 0x8, UR4 ;  /* 0x00000008ff047899 */ /* 0x000fe20008011404 */
[----:B------:R-:W-:Y:S01]  /*0110*/  ISETP.GE.AND P1, PT, R2, UR6, PT ;  /* 0x0000000602007c0c */ /* 0x000fe2000bf26270 */
[----:B------:R-:W0:Y:S01]  /*0120*/  LDCU.64 UR6, c[0x0][0x358] ;  /* 0x00006b00ff0677ac */ /* 0x000e220008000a00 */
[----:B---3--:R-:W-:-:S03]  /*0130*/  SHF.L.U32 R3, R12, 0x8, RZ ;  /* 0x000000080c037819 */ /* 0x008fc600000006ff */
[----:B-1----:R-:W-:Y:S01]  /*0140*/  IMAD R0, R11, UR4, R8 ;  /* 0x000000040b007c24 */ /* 0x002fe2000f8e0208 */
[----:B------:R-:W-:-:S03]  /*0150*/  SHF.R.S32.HI R2, RZ, 0x8, R3 ;  /* 0x00000008ff027819 */ /* 0x000fc60000011403 */
[----:B------:R-:W-:Y:S02]  /*0160*/  IMAD R9, R9, R12, R0 ;  /* 0x0000000c09097224 */ /* 0x000fe400078e0200 */
[----:B------:R-:W1:Y:S02]  /*0170*/  @P0 LDC.64 R4, c[0x0][0x388] ;  /* 0x0000e200ff040b82 */ /* 0x000e640000000a00 */
[----:B------:R-:W-:Y:S01]  /*0180*/  IMAD R2, R2, R10, R9 ;  /* 0x0000000a02027224 */ /* 0x000fe200078e0209 */
[----:B------:R-:W-:-:S04]  /*0190*/  @P0 SHF.R.S32.HI R9, RZ, 0x5, R3 ;  /* 0x00000005ff090819 */ /* 0x000fc80000011403 */
[----:B------:R-:W-:Y:S01]  /*01a0*/  @!P1 LEA.HI.SX32 R3, R3, R2, 0x1b ;  /* 0x0000000203039211 */ /* 0x000fe200078fdaff */
[----:B------:R-:W2:Y:S01]  /*01b0*/  @!P1 LDC.64 R6, c[0x0][0x388] ;  /* 0x0000e200ff069b82 */ /* 0x000ea20000000a00 */
[----:B------:R-:W-:-:S05]  /*01c0*/  @P0 IADD3 R9, PT, PT, R2, -R9, RZ ;  /* 0x8000000902090210 */ /* 0x000fca0007ffe0ff */
[----:B-1----:R-:W-:Y:S01]  /*01d0*/  @P0 IMAD.WIDE R4, R9, 0x4, R4 ;  /* 0x0000000409040825 */ /* 0x002fe200078e0204 */
[----:B------:R-:W-:-:S03]  /*01e0*/  MOV R9, RZ ;  /* 0x000000ff00097202 */ /* 0x000fc60000000f00 */
[----:B--2---:R-:W-:-:S04]  /*01f0*/  @!P1 IMAD.WIDE R6, R3, 0x4, R6 ;  /* 0x0000000403069825 */ /* 0x004fc800078e0206 */
[----:B------:R-:W-:Y:S01]  /*0200*/  HFMA2 R3, -RZ, RZ, 0, 0 ;  /* 0x00000000ff037431 */ /* 0x000fe200000001ff */
[----:B0-----:R-:W2:Y:S05]  /*0210*/  @!P1 LDG.E R9, desc[UR6][R6.64] ;  /* 0x0000000606099981 */ /* 0x001eaa000c1e1900 */
[----:B------:R-:W3:Y:S01]  /*0220*/  @P0 LDG.E R3, desc[UR6][R4.64] ;  /* 0x0000000604030981 */ /* 0x000ee2000c1e1900 */
[----:B------:R-:W0:Y:S01]  /*0230*/  S2UR UR5, SR_CgaCtaId ;  /* 0x00000000000579c3 */ /* 0x000e220000008800 */
[----:B------:R-:W-:Y:S01]  /*0240*/  UMOV UR4, 0x400 ;  /* 0x0000040000047882 */ /* 0x000fe20000000000 */
[----:B------:R-:W-:Y:S01]  /*0250*/  LEA R0, R10, R8, 0x4 ;  /* 0x000000080a007211 */ /* 0x000fe200078e20ff */
[----:B0-----:R-:W-:-:S06]  /*0260*/  ULEA UR4, UR5, UR4, 0x18 ;  /* 0x0000000405047291 */ /* 0x001fcc000f8ec0ff */
[----:B------:R-:W-:-:S04]  /*0270*/  LEA R8, R0, UR4, 0x2 ;  /* 0x0000000400087c11 */ /* 0x000fc8000f8e10ff */
[----:B------:R-:W-:Y:S01]  /*0280*/  LEA R10, R13, R8, 0x6 ;  /* 0x000000080d0a7211 */ /* 0x000fe200078e30ff */
[----:B------:R-:W0:Y:S01]  /*0290*/  LDCU UR4, c[0x3][0x40] ;  /* 0x00c00800ff0477ac */ /* 0x000e220008000800 */
[----:B---3--:R-:W-:Y:S04]  /*02a0*/  STS [R8], R3 ;  /* 0x0000000308007388 */ /* 0x008fe80000000800 */
[----:B--2---:R-:W-:Y:S01]  /*02b0*/  STS [R10], R9 ;  /* 0x000000090a007388 */ /* 0x004fe20000000800 */
[----:B------:R-:W-:Y:S06]  /*02c0*/  BAR.SYNC.DEFER_BLOCKING 0x0 ;  /* 0x0000000000007b1d */ /* 0x000fec0000010000 */
[----:B------:R-:W1:Y:S04]  /*02d0*/  LDS R0, [R8] ;  /* 0x0000000008007984 */ /* 0x000e680000000800 */
[----:B------:R-:W2:Y:S04]  /*02e0*/  LDS R4, [R8+0x40] ;  /* 0x0000400008047984 */ /* 0x000ea80000000800 */
[----:B------:R-:W3:Y:S04]  /*02f0*/  LDS R6, [R8+0x80] ;  /* 0x0000800008067984 */ /* 0x000ee80000000800 */
[----:B------:R-:W4:Y:S04]  /*0300*/  LDS R12, [R8+0xc0] ;  /* 0x0000c000080c7984 */ /* 0x000f280000000800 */
[----:B------:R-:W5:Y:S04]  /*0310*/  LDS R14, [R8+0x100] ;  /* 0x00010000080e7984 */ /* 0x000f680000000800 */
[----:B------:R-:W0:Y:S04]  /*0320*/  LDS R16, [R8+0x140] ;  /* 0x0001400008107984 */ /* 0x000e280000000800 */
[----:B------:R-:W0:Y:S04]  /*0330*/  LDS R18, [R8+0x180] ;  /* 0x0001800008127984 */ /* 0x000e280000000800 */
[----:B------:R-:W0:Y:S04]  /*0340*/  LDS R20, [R8+0x1c0] ;  /* 0x0001c00008147984 */ /* 0x000e280000000800 */
[----:B------:R-:W0:Y:S04]  /*0350*/  LDS R10, [R8+0x200] ;  /* 0x00020000080a7984 */ /* 0x000e280000000800 */
[----:B------:R-:W0:Y:S01]  /*0360*/  LDS R22, [R8+0x240] ;  /* 0x0002400008167984 */ /* 0x000e220000000800 */
[----:B-1----:R-:W-:-:S03]  /*0370*/  FFMA R3, R0, UR8, RZ ;  /* 0x0000000800037c23 */ /* 0x002fc600080000ff */
[----:B------:R-:W-:Y:S04]  /*0380*/  LDS R7, [R8+0x2c0] ;  /* 0x0002c00008077984 */ /* 0x000fe80000000800 */
[----:B------:R-:W1:Y:S01]  /*0390*/  LDS R0, [R8+0x280] ;  /* 0x0002800008007984 */ /* 0x000e620000000800 */
[----:B--2---:R-:W-:Y:S02]  /*03a0*/  FFMA R3, R4, UR9, R3 ;  /* 0x0000000904037c23 */ /* 0x004fe40008000003 */
[----:B------:R-:W2:Y:S01]  /*03b0*/  LDC.64 R4, c[0x0][0x380] ;  /* 0x0000e000ff047b82 */ /* 0x000ea20000000a00 */
[----:B------:R-:W2:Y:S01]  /*03c0*/  LDS R9, [R8+0x300] ;  /* 0x0003000008097984 */ /* 0x000ea20000000800 */
[----:B---3--:R-:W-:-:S03]  /*03d0*/  FFMA R3, R6, UR10, R3 ;  /* 0x0000000a06037c23 */ /* 0x008fc60008000003 */
[----:B------:R-:W3:Y:S01]  /*03e0*/  LDS R11, [R8+0x340] ;  /* 0x00034000080b7984 */ /* 0x000ee20000000800 */
[----:B----4-:R-:W-:Y:S01]  /*03f0*/  FFMA R3, R12, UR11, R3 ;  /* 0x0000000b0c037c23 */ /* 0x010fe20008000003 */
[----:B------:R-:W4:Y:S02]  /*0400*/  LDCU.128 UR8, c[0x3][0x20] ;  /* 0x00c00400ff0877ac */ /* 0x000f240008000c00 */
[----:B------:R-:W3:Y:S01]  /*0410*/  LDS R13, [R8+0x380] ;  /* 0x00038000080d7984 */ /* 0x000ee20000000800 */
[----:B-----5:R-:W-:-:S03]  /*0420*/  FFMA R3, R14, UR12, R3 ;  /* 0x0000000c0e037c23 */ /* 0x020fc60008000003 */
[----:B------:R-:W5:Y:S01]  /*0430*/  LDS R15, [R8+0x3c0] ;  /* 0x0003c000080f7984 */ /* 0x000f620000000800 */
[----:B0-----:R-:W-:-:S03]  /*0440*/  FFMA R3, R16, UR13, R3 ;  /* 0x0000000d10037c23 */ /* 0x001fc60008000003 */
[----:B------:R-:W0:Y:S01]  /*0450*/  LDS R17, [R8+0x400] ;  /* 0x0004000008117984 */ /* 0x000e220000000800 */
[----:B------:R-:W-:-:S04]  /*0460*/  FFMA R3, R18, UR14, R3 ;  /* 0x0000000e12037c23 */ /* 0x000fc80008000003 */
[----:B------:R-:W-:Y:S01]  /*0470*/  FFMA R3, R20, UR15, R3 ;  /* 0x0000000f14037c23 */ /* 0x000fe20008000003 */
[----:B------:R-:W2:Y:S03]  /*0480*/  LDCU.128 UR12, c[0x3][0x30] ;  /* 0x00c00600ff0c77ac */ /* 0x000ea60008000c00 */
[----:B----4-:R-:W-:-:S04]  /*0490*/  FFMA R3, R10, UR8, R3 ;  /* 0x000000080a037c23 */ /* 0x010fc80008000003 */
[----:B------:R-:W-:-:S04]  /*04a0*/  FFMA R3, R22, UR9, R3 ;  /* 0x0000000916037c23 */ /* 0x000fc80008000003 */
[----:B-1----:R-:W-:-:S04]  /*04b0*/  FFMA R0, R0, UR10, R3 ;  /* 0x0000000a00007c23 */ /* 0x002fc80008000003 */
[----:B------:R-:W-:-:S04]  /*04c0*/  FFMA R0, R7, UR11, R0 ;  /* 0x0000000b07007c23 */ /* 0x000fc80008000000 */
[----:B--2---:R-:W-:-:S04]  /*04d0*/  FFMA R0, R9, UR12, R0 ;  /* 0x0000000c09007c23 */ /* 0x004fc80008000000 */
[----:B---3--:R-:W-:-:S04]  /*04e0*/  FFMA R0, R11, UR13, R0 ;  /* 0x0000000d0b007c23 */ /* 0x008fc80008000000 */
[----:B------:R-:W-:-:S04]  /*04f0*/  FFMA R0, R13, UR14, R0 ;  /* 0x0000000e0d007c23 */ /* 0x000fc80008000000 */
[----:B-----5:R-:W-:Y:S01]  /*0500*/  FFMA R0, R15, UR15, R0 ;  /* 0x0000000f0f007c23 */ /* 0x020fe20008000000 */
[----:B------:R-:W-:-:S04]  /*0510*/  IMAD.WIDE R4, R2, 0x4, R4 ;  /* 0x0000000402047825 */ /* 0x000fc800078e0204 */
[----:B0-----:R-:W-:-:S05]  /*0520*/  FFMA R17, R17, UR4, R0 ;  /* 0x0000000411117c23 */ /* 0x001fca0008000000 */
[----:B------:R-:W-:Y:S01]  /*0530*/  STG.E desc[UR6][R4.64], R17 ;  /* 0x0000001104007986 */ /* 0x000fe2000c101906 */
[----:B------:R-:W-:Y:S05]  /*0540*/  EXIT ;  /* 0x000000000000794d */ /* 0x000fea0003800000 */
.L_x_0:
[----:B------:R-:W-:-:S00]  /*0550*/  BRA `(.L_x_0) ;  /* 0xfffffffc00fc7947 */ /* 0x000fc0000383ffff */
[----:B------:R-:W-:-:S00]  /*0560*/  NOP ;  /* 0x0000000000007918 */ /* 0x000fc00000000000 */
        /* <DEDUP_REMOVED lines=9> */
.L_x_2:


//--------------------- .text._Z17convolutionRowGPUPfS_ii --------------------------
	.section	.text._Z17convolutionRowGPUPfS_ii,"ax",@progbits
	.align	128
        .global         _Z17convolutionRowGPUPfS_ii
        .type           _Z17convolutionRowGPUPfS_ii,@function
        .size           _Z17convolutionRowGPUPfS_ii,(.L_x_3 - _Z17convolutionRowGPUPfS_ii)
        .other          _Z17convolutionRowGPUPfS_ii,@"STO_CUDA_ENTRY STV_DEFAULT"
_Z17convolutionRowGPUPfS_ii:
.text._Z17convolutionRowGPUPfS_ii:
[----:B------:R-:W-:Y:S08]  /*0000*/  LDC R1, c[0x0][0x37c] ;  /* 0x0000df00ff017b82 */ /* 0x000ff00000000800 */
[----:B------:R-:W0:Y:S01]  /*0010*/  S2UR UR4, SR_CTAID.X ;  /* 0x00000000000479c3 */ /* 0x000e220000002500 */
[----:B------:R-:W1:Y:S01]  /*0020*/  S2R R6, SR_TID.X ;  /* 0x0000000000067919 */ /* 0x000e620000002100 */
[----:B------:R-:W2:Y:S01]  /*0030*/  LDCU UR9, c[0x0][0x390] ;  /* 0x00007200ff0977ac */ /* 0x000ea20008000800 */
[----:B------:R-:W3:Y:S01]  /*0040*/  S2R R11, SR_TID.Y ;  /* 0x00000000000b7919 */ /* 0x000ee20000002200 */
[----:B------:R-:W4:Y:S04]  /*0050*/  LDCU.64 UR6, c[0x0][0x358] ;  /* 0x00006b00ff0677ac */ /* 0x000f280008000a00 */
[----:B------:R-:W1:Y:S01]  /*0060*/  LDC R9, c[0x0][0x360] ;  /* 0x0000d800ff097b82 */ /* 0x000e620000000800 */
[----:B------:R-:W5:Y:S07]  /*0070*/  LDCU.128 UR12, c[0x3][0x10] ;  /* 0x00c00200ff0c77ac */ /* 0x000f6e0008000c00 */
[----:B------:R-:W4:Y:S01]  /*0080*/  S2UR UR8, SR_CTAID.Y ;  /* 0x00000000000879c3 */ /* 0x000f220000002600 */
[----:B--2---:R-:W-:-:S07]  /*0090*/  USHF.L.U32 UR5, UR9, 0x8, URZ ;  /* 0x0000000809057899 */ /* 0x004fce00080006ff */
[----:B------:R-:W4:Y:S01]  /*00a0*/  LDC R3, c[0x0][0x364] ;  /* 0x0000d900ff037b82 */ /* 0x000f220000000800 */
[----:B0-----:R-:W-:Y:S02]  /*00b0*/  USHF.L.U32 UR4, UR4, 0x8, URZ ;  /* 0x0000000804047899 */ /* 0x001fe400080006ff */
[----:B------:R-:W-:Y:S02]  /*00c0*/  USHF.R.S32.HI UR5, URZ, 0x8, UR5 ;  /* 0x00000008ff057899 */ /* 0x000fe40008011405 */
[----:B------:R-:W-:-:S03]  /*00d0*/  USHF.R.S32.HI UR4, URZ, 0x8, UR4 ;  /* 0x00000008ff047899 */ /* 0x000fc60008011404 */
[----:B------:R-:W0:Y:S03]  /*00e0*/  LDC.64 R4, c[0x0][0x388] ;  /* 0x0000e200ff047b82 */ /* 0x000e260000000a00 */
[----:B-1----:R-:W-:-:S05]  /*00f0*/  IMAD R0, R9, UR4, R6 ;  /* 0x0000000409007c24 */ /* 0x002fca000f8e0206 */
[C---:B------:R-:W-:Y:S02]  /*0100*/  IADD3 R7, PT, PT, R0.reuse, 0x8, RZ ;  /* 0x0000000800077810 */ /* 0x040fe40007ffe0ff */
[----:B------:R-:W-:Y:S02]  /*0110*/  ISETP.GE.AND P0, PT, R0, 0x8, PT ;  /* 0x000000080000780c */ /* 0x000fe40003f06270 */
[----:B------:R-:W-:Y:S02]  /*0120*/  ISETP.GE.AND P1, PT, R7, UR9, PT ;  /* 0x0000000907007c0c */ /* 0x000fe4000bf26270 */
[----:B------:R-:W-:Y:S01]  /*0130*/  MOV R7, RZ ;  /* 0x000000ff00077202 */ /* 0x000fe20000000f00 */
[----:B----4-:R-:W-:-:S04]  /*0140*/  IMAD R3, R3, UR8, RZ ;  /* 0x0000000803037c24 */ /* 0x010fc8000f8e02ff */
[----:B------:R-:W-:Y:S02]  /*0150*/  IMAD R2, R3, UR9, R0 ;  /* 0x0000000903027c24 */ /* 0x000fe4000f8e0200 */
[----:B------:R-:W-:Y:S01]  /*0160*/  HFMA2 R3, -RZ, RZ, 0, 0 ;  /* 0x00000000ff037431 */ /* 0x000fe200000001ff */
[----:B------:R-:W-:Y:S01]  /*0170*/  UMOV UR4, 0x400 ;  /* 0x0000040000047882 */ /* 0x000fe20000000000 */
[----:B------:R-:W1:Y:S01]  /*0180*/  LDCU.128 UR8, c[0x3][URZ] ;  /* 0x00c00000ff0877ac */ /* 0x000e620008000c00 */
[----:B---3--:R-:W-:-:S04]  /*0190*/  IMAD R2, R11, UR5, R2 ;  /* 0x000000050b027c24 */ /* 0x008fc8000f8e0202 */
[----:B0-----:R-:W-:-:S05]  /*01a0*/  IMAD.WIDE R4, R2, 0x4, R4 ;  /* 0x0000000402047825 */ /* 0x001fca00078e0204 */
[----:B------:R-:W2:Y:S04]  /*01b0*/  @P0 LDG.E R3, desc[UR6][R4.64+-0x20] ;  /* 0xffffe00604030981 */ /* 0x000ea8000c1e1900 */
[----:B------:R-:W3:Y:S01]  /*01c0*/  @!P1 LDG.E R7, desc[UR6][R4.64+0x20] ;  /* 0x0000200604079981 */ /* 0x000ee2000c1e1900 */
[----:B------:R-:W0:Y:S01]  /*01d0*/  S2UR UR5, SR_CgaCtaId ;  /* 0x00000000000579c3 */ /* 0x000e220000008800 */
[----:B------:R-:W-:Y:S01]  /*01e0*/  LEA R0, R11, R6, 0x5 ;  /* 0x000000060b007211 */ /* 0x000fe200078e28ff */
[----:B0-----:R-:W-:-:S06]  /*01f0*/  ULEA UR4, UR5, UR4, 0x18 ;  /* 0x0000000405047291 */ /* 0x001fcc000f8ec0ff */
[----:B------:R-:W-:-:S04]  /*0200*/  LEA R6, R0, UR4, 0x2 ;  /* 0x0000000400067c11 */ /* 0x000fc8000f8e10ff */
[----:B------:R-:W-:Y:S01]  /*0210*/  LEA R8, R9, R6, 0x2 ;  /* 0x0000000609087211 */ /* 0x000fe200078e10ff */
[----:B------:R-:W0:Y:S01]  /*0220*/  LDCU UR4, c[0x3][0x40] ;  /* 0x00c00800ff0477ac */ /* 0x000e220008000800 */
[----:B--2---:R-:W-:Y:S04]  /*0230*/  STS [R6], R3 ;  /* 0x0000000306007388 */ /* 0x004fe80000000800 */
[----:B---3--:R-:W-:Y:S01]  /*0240*/  STS [R8], R7 ;  /* 0x0000000708007388 */ /* 0x008fe20000000800 */
        /* <DEDUP_REMOVED lines=12> */
[----:B------:R-:W-:Y:S01]  /*0310*/  LDS R7, [R6+0x2c] ;  /* 0x00002c0006077984 */ /* 0x000fe20000000800 */
[----:B--2---:R-:W-:-:S03]  /*0320*/  FFMA R3, R4, UR9, R3 ;  /* 0x0000000904037c23 */ /* 0x004fc60008000003 */
[----:B------:R-:W1:Y:S01]  /*0330*/  LDS R0, [R6+0x28] ;  /* 0x0000280006007984 */ /* 0x000e620000000800 */
[----:B------:R-:W2:Y:S01]  /*0340*/  LDC.64 R4, c[0x0][0x380] ;  /* 0x0000e000ff047b82 */ /* 0x000ea20000000a00 */
[----:B---3--:R-:W-:Y:S02]  /*0350*/  FFMA R3, R10, UR10, R3 ;  /* 0x0000000a0a037c23 */ /* 0x008fe40008000003 */
[----:B------:R-:W3:Y:S02]  /*0360*/  LDS R9, [R6+0x30] ;  /* 0x0000300006097984 */ /* 0x000ee40000000800 */
[----:B----4-:R-:W-:Y:S02]  /*0370*/  FFMA R3, R12, UR11, R3 ;  /* 0x0000000b0c037c23 */ /* 0x010fe40008000003 */
[----:B------:R-:W4:Y:S01]  /*0380*/  LDS R11, [R6+0x34] ;  /* 0x00003400060b7984 */ /* 0x000f220000000800 */
[----:B------:R-:W2:Y:S01]  /*0390*/  LDCU.128 UR8, c[0x3][0x20] ;  /* 0x00c00400ff0877ac */ /* 0x000ea20008000c00 */
[----:B-----5:R-:W-:-:S02]  /*03a0*/  FFMA R3, R14, UR12, R3 ;  /* 0x0000000c0e037c23 */ /* 0x020fc40008000003 */
[----:B------:R-:W5:Y:S02]  /*03b0*/  LDS R13, [R6+0x38] ;  /* 0x00003800060d7984 */ /* 0x000f640000000800 */
[----:B0-----:R-:W-:Y:S02]  /*03c0*/  FFMA R3, R16, UR13, R3 ;  /* 0x0000000d10037c23 */ /* 0x001fe40008000003 */
[----:B------:R-:W0:Y:S02]  /*03d0*/  LDS R15, [R6+0x3c] ;  /* 0x00003c00060f7984 */ /* 0x000e240000000800 */
[----:B------:R-:W-:Y:S02]  /*03e0*/  FFMA R3, R18, UR14, R3 ;  /* 0x0000000e12037c23 */ /* 0x000fe40008000003 */
[----:B------:R-:W0:Y:S02]  /*03f0*/  LDS R17, [R6+0x40] ;  /* 0x0000400006117984 */ /* 0x000e240000000800 */
[----:B------:R-:W-:Y:S01]  /*0400*/  FFMA R3, R20, UR15, R3 ;  /* 0x0000000f14037c23 */ /* 0x000fe20008000003 */
[----:B------:R-:W3:Y:S01]  /*0410*/  LDCU.128 UR12, c[0x3][0x30] ;  /* 0x00c00600ff0c77ac */ /* 0x000ee20008000c00 */
[----:B--2---:R-:W-:-:S04]  /*0420*/  IMAD.WIDE R4, R2, 0x4, R4 ;  /* 0x0000000402047825 */ /* 0x004fc800078e0204 */
[----:B------:R-:W-:-:S04]  /*0430*/  FFMA R3, R8, UR8, R3 ;  /* 0x0000000808037c23 */ /* 0x000fc80008000003 */
[----:B------:R-:W-:-:S04]  /*0440*/  FFMA R3, R22, UR9, R3 ;  /* 0x0000000916037c23 */ /* 0x000fc80008000003 */
[----:B-1----:R-:W-:-:S04]  /*0450*/  FFMA R0, R0, UR10, R3 ;  /* 0x0000000a00007c23 */ /* 0x002fc80008000003 */
[----:B------:R-:W-:-:S04]  /*0460*/  FFMA R0, R7, UR11, R0 ;  /* 0x0000000b07007c23 */ /* 0x000fc80008000000 */
[----:B---3--:R-:W-:-:S04]  /*0470*/  FFMA R0, R9, UR12, R0 ;  /* 0x0000000c09007c23 */ /* 0x008fc80008000000 */
[----:B----4-:R-:W-:-:S04]  /*0480*/  FFMA R0, R11, UR13, R0 ;  /* 0x0000000d0b007c23 */ /* 0x010fc80008000000 */
[----:B-----5:R-:W-:-:S04]  /*0490*/  FFMA R0, R13, UR14, R0 ;  /* 0x0000000e0d007c23 */ /* 0x020fc80008000000 */
[----:B0-----:R-:W-:-:S04]  /*04a0*/  FFMA R0, R15, UR15, R0 ;  /* 0x0000000f0f007c23 */ /* 0x001fc80008000000 */
[----:B------:R-:W-:-:S05]  /*04b0*/  FFMA R17, R17, UR4, R0 ;  /* 0x0000000411117c23 */ /* 0x000fca0008000000 */
[----:B------:R-:W-:Y:S01]  /*04c0*/  STG.E desc[UR6][R4.64], R17 ;  /* 0x0000001104007986 */ /* 0x000fe2000c101906 */
[----:B------:R-:W-:Y:S05]  /*04d0*/  EXIT ;  /* 0x000000000000794d */ /* 0x000fea0003800000 */
.L_x_1:
        /* <DEDUP_REMOVED lines=10> */
.L_x_3:


//--------------------- .nv.shared._Z17convolutionColGPUPfS_ii --------------------------
	.section	.nv.shared._Z17convolutionColGPUPfS_ii,"aw",@nobits
	.sectionflags	@""
	.align	4
.nv.shared._Z17convolutionColGPUPfS_ii:
	.zero		3072


//--------------------- .nv.shared.reserved.0     --------------------------
	.section	.nv.shared.reserved.0,"aw",@nobits
	.weak		__nv_reservedSMEM_offset_0_alias
	.size		__nv_reservedSMEM_offset_0_alias, 0, 64
	.other		__nv_reservedSMEM_offset_0_alias,@"STO_CUDA_RESERVED_SHARED STV_DEFAULT"
__nv_reservedSMEM_offset_0_alias:
	.zero		0
	.zero		64


//--------------------- .nv.shared._Z17convolutionRowGPUPfS_ii --------------------------
	.section	.nv.shared._Z17convolutionRowGPUPfS_ii,"aw",@nobits
	.sectionflags	@""
	.align	4
.nv.shared._Z17convolutionRowGPUPfS_ii:
	.zero		3072


//--------------------- .nv.constant0._Z17convolutionColGPUPfS_ii --------------------------
	.section	.nv.constant0._Z17convolutionColGPUPfS_ii,"a",@progbits
	.sectionflags	@""
	.align	4
.nv.constant0._Z17convolutionColGPUPfS_ii:
	.zero		920


//--------------------- .nv.constant0._Z17convolutionRowGPUPfS_ii --------------------------
	.section	.nv.constant0._Z17convolutionRowGPUPfS_ii,"a",@progbits
	.sectionflags	@""
	.align	4
.nv.constant0._Z17convolutionRowGPUPfS_ii:
	.zero		920


//--------------------- SYMBOLS --------------------------

	.type		.nv.reservedSmem.offset0,@object
	.size		.nv.reservedSmem.offset0,0x4
	.type		.nv.reservedSmem.cap,@object
	.size		.nv.reservedSmem.cap,0x4
